//
// Generated by NVIDIA NVVM Compiler
//
// Compiler Build ID: CL-36424714
// Cuda compilation tools, release 13.0, V13.0.88
// Based on NVVM 20.0.0
//

.version 9.0
.target sm_100
.address_size 64

	// .globl	_Z8mykernelv
.extern .func  (.param .b32 func_retval0) vprintf
(
	.param .b64 vprintf_param_0,
	.param .b64 vprintf_param_1
)
;
.global .align 1 .b8 $str[24] = {72, 101, 108, 108, 111, 32, 102, 114, 111, 109, 32, 116, 104, 101, 32, 100, 101, 118, 105, 99, 101, 33, 10};

.visible .entry _Z8mykernelv()
{
	.reg .b32 	%r<3>;
	.reg .b64 	%rd<3>;

	mov.u64 	%rd1, $str;
	cvta.global.u64 	%rd2, %rd1;
	{ // callseq 0, 0
	.param .b64 param0;
	st.param.b64 	[param0], %rd2;
	.param .b64 param1;
	st.param.b64 	[param1], 0;
	.param .b32 retval0;
	call.uni (retval0), 
	vprintf, 
	(
	param0, 
	param1
	);
	ld.param.b32 	%r1, [retval0];
	} // callseq 0
	ret;

}


// ===== COMPILED SASS (sm_100) =====

	.target	sm_100

	.elftype	@"ET_EXEC"


//--------------------- .note.nv.tkinfo           --------------------------
	.section	.note.nv.tkinfo,"",@"SHT_NOTE"
	.sectionflags	@"SHF_NOTE_NV_TKINFO"
	.tkinfo
        /*0018*/ 	.word	0x00000002
        /*0030*/ 	.string	""
        /*0030*/ 	.string	"ptxas"
        /*0030*/ 	.string	"Cuda compilation tools, release 13.0, V13.0.88"
        /*0030*/ 	.string	"Build cuda_13.0.r13.0/compiler.36424714_0"
        /*0030*/ 	.string	"-arch sm_100 -m 64 "



//--------------------- .note.nv.cuinfo           --------------------------
	.section	.note.nv.cuinfo,"",@"SHT_NOTE"
	.sectionflags	@"SHF_NOTE_NV_CUINFO"
        /*0018*/ 	.short	0x0002
        /*001a*/ 	.short	0x0064
        /*001c*/ 	.short	0x0082
	.zero		2


//--------------------- .nv.info                  --------------------------
	.section	.nv.info,"",@"SHT_CUDA_INFO"
	.align	4


	//----- nvinfo : EIATTR_REGCOUNT
	.align		4
        /*0000*/ 	.byte	0x04, 0x2f
        /*0002*/ 	.short	(.L_2 - .L_1)
	.align		4
.L_1:
        /*0004*/ 	.word	index@(_Z8mykernelv)
        /*0008*/ 	.word	0x00000018


	//----- nvinfo : EIATTR_FRAME_SIZE
	.align		4
.L_2:
        /*000c*/ 	.byte	0x04, 0x11
        /*000e*/ 	.short	(.L_4 - .L_3)
	.align		4
.L_3:
        /*0010*/ 	.word	index@(_Z8mykernelv)
        /*0014*/ 	.word	0x00000000


	//----- nvinfo : EIATTR_MIN_STACK_SIZE
	.align		4
.L_4:
        /*0018*/ 	.byte	0x04, 0x12
        /*001a*/ 	.short	(.L_6 - .L_5)
	.align		4
.L_5:
        /*001c*/ 	.word	index@(_Z8mykernelv)
        /*0020*/ 	.word	0x00000000
.L_6:


//--------------------- .nv.compat                --------------------------
	.section	.nv.compat,"",@"SHT_CUDA_COMPAT_INFO"
	.align	4
        /*0000*/ 	.byte	0x02, 0x09, 0x00, 0x00, 0x02, 0x02, 0x01, 0x00, 0x02, 0x05, 0x05, 0x00, 0x03, 0x07, 0x01, 0x01
        /*0010*/ 	.byte	0x02, 0x03, 0x00, 0x00, 0x02, 0x06, 0x01, 0x00, 0x04, 0x0b, 0x08, 0x00, 0x09, 0x00, 0x00, 0x00
        /*0020*/ 	.byte	0x00, 0x00, 0x00, 0x00


//--------------------- .nv.info._Z8mykernelv     --------------------------
	.section	.nv.info._Z8mykernelv,"",@"SHT_CUDA_INFO"
	.sectionflags	@""
	.align	4


	//----- nvinfo : EIATTR_CUDA_API_VERSION
	.align		4
        /*0000*/ 	.byte	0x04, 0x37
        /*0002*/ 	.short	(.L_8 - .L_7)
.L_7:
        /*0004*/ 	.word	0x00000082


	//----- nvinfo : EIATTR_SPARSE_MMA_MASK
	.align		4
.L_8:
        /*0008*/ 	.byte	0x03, 0x50
        /*000a*/ 	.short	0x0000


	//----- nvinfo : EIATTR_MAXREG_COUNT
	.align		4
        /*000c*/ 	.byte	0x03, 0x1b
        /*000e*/ 	.short	0x00ff


	//----- nvinfo : EIATTR_EXTERNS
	.align		4
        /*0010*/ 	.byte	0x04, 0x0f
        /*0012*/ 	.short	(.L_10 - .L_9)


	//   ....[0]....
	.align		4
.L_9:
        /*0014*/ 	.word	index@(vprintf)


	//----- nvinfo : EIATTR_MERCURY_ISA_VERSION
	.align		4
.L_10:
        /*0018*/ 	.byte	0x03, 0x5f
        /*001a*/ 	.short	0x0101


	//----- nvinfo : EIATTR_VRC_CTA_INIT_COUNT
	.align		4
        /*001c*/ 	.byte	0x02, 0x4a
	.zero		1
	.zero		1


	//----- nvinfo : EIATTR_SYSCALL_OFFSETS
	.align		4
        /*0020*/ 	.byte	0x04, 0x46
        /*0022*/ 	.short	(.L_12 - .L_11)


	//   ....[0]....
.L_11:
        /*0024*/ 	.word	0x00000080


	//----- nvinfo : EIATTR_EXIT_INSTR_OFFSETS
	.align		4
.L_12:
        /*0028*/ 	.byte	0x04, 0x1c
        /*002a*/ 	.short	(.L_14 - .L_13)


	//   ....[0]....
.L_13:
        /*002c*/ 	.word	0x00000090


	//----- nvinfo : EIATTR_SW_WAR
	.align		4
.L_14:
        /*0030*/ 	.byte	0x04, 0x36
        /*0032*/ 	.short	(.L_16 - .L_15)
.L_15:
        /*0034*/ 	.word	0x00000008
.L_16:


//--------------------- .nv.callgraph             --------------------------
	.section	.nv.callgraph,"",@"SHT_CUDA_CALLGRAPH"
	.align	4
	.sectionentsize	8
	.align		4
        /*0000*/ 	.word	0x00000000
	.align		4
        /*0004*/ 	.word	0xffffffff
	.align		4
        /*0008*/ 	.word	index@(_Z8mykernelv)
	.align		4
        /*000c*/ 	.word	index@(vprintf)
	.align		4
        /*0010*/ 	.word	0x00000000
	.align		4
        /*0014*/ 	.word	0xfffffffe
	.align		4
        /*0018*/ 	.word	0x00000000
	.align		4
        /*001c*/ 	.word	0xfffffffd
	.align		4
        /*0020*/ 	.word	0x00000000
	.align		4
        /*0024*/ 	.word	0xfffffffc


//--------------------- .nv.constant4             --------------------------
	.section	.nv.constant4,"a",@progbits
	.align	8
	.align		8
.nv.constant4:
        /*0000*/ 	.dword	vprintf
	.align		8
        /*0008*/ 	.dword	$str


//--------------------- .text._Z8mykernelv        --------------------------
	.section	.text._Z8mykernelv,"ax",@progbits
	.align	128
        .global         _Z8mykernelv
        .type           _Z8mykernelv,@function
        .size           _Z8mykernelv,(.L_x_2 - _Z8mykernelv)
        .other          _Z8mykernelv,@"STO_CUDA_ENTRY STV_DEFAULT"
_Z8mykernelv:
.text._Z8mykernelv:
[----:B------:R-:W0:Y:S01]  /*0000*/  LDC R1, c[0x0][0x37c] ;  /* 0x0000df00ff017b82 */ /* 0x000e220000000800 */
[----:B------:R-:W-:Y:S01]  /*0010*/  MOV R0, 0x0 ;  /* 0x0000000000007802 */ /* 0x000fe20000000f00 */
[----:B------:R-:W1:Y:S01]  /*0020*/  LDCU.64 UR4, c[0x4][0x8] ;  /* 0x01000100ff0477ac */ /* 0x000e620008000a00 */
[----:B------:R-:W-:-:S05]  /*0030*/  CS2R R6, SRZ ;  /* 0x0000000000067805 */ /* 0x000fca000001ff00 */
[----:B------:R2:W3:Y:S01]  /*0040*/  LDC.64 R2, c[0x4][R0] ;  /* 0x0100000000027b82 */ /* 0x0004e20000000a00 */
[----:B-1----:R-:W-:Y:S02]  /*0050*/  IMAD.U32 R4, RZ, RZ, UR4 ;  /* 0x00000004ff047e24 */ /* 0x002fe4000f8e00ff */
[----:B--2---:R-:W-:-:S07]  /*0060*/  IMAD.U32 R5, RZ, RZ, UR5 ;  /* 0x00000005ff057e24 */ /* 0x004fce000f8e00ff */
[----:B------:R-:W-:-:S07]  /*0070*/  LEPC R20, `(.L_x_0) ;  /* 0x000000001014794e */ /* 0x000fce0000000000 */
[----:B0--3--:R-:W-:Y:S05]  /*0080*/  CALL.ABS.NOINC R2 ;  /* 0x0000000002007343 */ /* 0x009fea0003c00000 */
.L_x_0:
[----:B------:R-:W-:Y:S05]  /*0090*/  EXIT ;  /* 0x000000000000794d */ /* 0x000fea0003800000 */
.L_x_1:
[----:B------:R-:W-:-:S00]  /*00a0*/  BRA `(.L_x_1) ;  /* 0xfffffffc00fc7947 */ /* 0x000fc0000383ffff */
[----:B------:R-:W-:-:S00]  /*00b0*/  NOP ;  /* 0x0000000000007918 */ /* 0x000fc00000000000 */
        /* <DEDUP_REMOVED lines=12> */
.L_x_2:


//--------------------- .nv.global.init           --------------------------
	.section	.nv.global.init,"aw",@progbits
.nv.global.init:
	.type		$str,@object
	.size		$str,(.L_0 - $str)
$str:
        /*0000*/ 	.byte	0x48, 0x65, 0x6c, 0x6c, 0x6f, 0x20, 0x66, 0x72, 0x6f, 0x6d, 0x20, 0x74, 0x68, 0x65, 0x20, 0x64
        /*0010*/ 	.byte	0x65, 0x76, 0x69, 0x63, 0x65, 0x21, 0x0a, 0x00
.L_0:


//--------------------- .nv.shared.reserved.0     --------------------------
	.section	.nv.shared.reserved.0,"aw",@nobits
	.weak		__nv_reservedSMEM_offset_0_alias
	.size		__nv_reservedSMEM_offset_0_alias, 0, 64
	.other		__nv_reservedSMEM_offset_0_alias,@"STO_CUDA_RESERVED_SHARED STV_DEFAULT"
__nv_reservedSMEM_offset_0_alias:
	.zero		0
	.zero		64


//--------------------- .nv.constant0._Z8mykernelv --------------------------
	.section	.nv.constant0._Z8mykernelv,"a",@progbits
	.sectionflags	@""
	.align	4
.nv.constant0._Z8mykernelv:
	.zero		896


//--------------------- SYMBOLS --------------------------

	.type		.nv.reservedSmem.offset0,@object
	.size		.nv.reservedSmem.offset0,0x4
	.type		vprintf,@function
